	.headerflags	@"EF_CUDA_TEXMODE_UNIFIED EF_CUDA_64BIT_ADDRESS EF_CUDA_ACCELERATORS EF_CUDA_SM90 EF_CUDA_VIRTUAL_SM(EF_CUDA_SM90)"
	.elftype	@"ET_EXEC"


//--------------------- .nv.info                  --------------------------
	.section	.nv.info,"",@"SHT_CUDA_INFO"
	.align	4


	//----- nvinfo : EIATTR_REGCOUNT
	.align		4
        /*0000*/ 	.byte	0x04, 0x2f
        /*0002*/ 	.short	(.L_1 - .L_0)
	.align		4
.L_0:
        /*0004*/ 	.word	index@(triton_poi_fused_leaky_relu_4)
        /*0008*/ 	.word	0x00000008


	//----- nvinfo : EIATTR_MIN_STACK_SIZE
	.align		4
.L_1:
        /*000c*/ 	.byte	0x04, 0x12
        /*000e*/ 	.short	(.L_3 - .L_2)
	.align		4
.L_2:
        /*0010*/ 	.word	index@(triton_poi_fused_leaky_relu_4)
        /*0014*/ 	.word	0x00000000


	//----- nvinfo : EIATTR_FRAME_SIZE
	.align		4
.L_3:
        /*0018*/ 	.byte	0x04, 0x11
        /*001a*/ 	.short	(.L_5 - .L_4)
	.align		4
.L_4:
        /*001c*/ 	.word	index@(triton_poi_fused_leaky_relu_4)
        /*0020*/ 	.word	0x00000000


	//----- nvinfo : EIATTR_MIN_STACK_SIZE
	.align		4
.L_5:
        /*0024*/ 	.byte	0x04, 0x12
        /*0026*/ 	.short	(.L_7 - .L_6)
	.align		4
.L_6:
        /*0028*/ 	.word	index@(triton_poi_fused_leaky_relu_4)
        /*002c*/ 	.word	0x00000000
.L_7:


//--------------------- .nv.info.triton_poi_fused_leaky_relu_4 --------------------------
	.section	.nv.info.triton_poi_fused_leaky_relu_4,"",@"SHT_CUDA_INFO"
	.sectionflags	@""
	.align	4


	//----- nvinfo : EIATTR_CUDA_API_VERSION
	.align		4
        /*0000*/ 	.byte	0x04, 0x37
        /*0002*/ 	.short	(.L_9 - .L_8)
.L_8:
        /*0004*/ 	.word	0x0000007c


	//----- nvinfo : EIATTR_KPARAM_INFO
	.align		4
.L_9:
        /*0008*/ 	.byte	0x04, 0x17
        /*000a*/ 	.short	(.L_11 - .L_10)
.L_10:
        /*000c*/ 	.word	0x00000000
        /*0010*/ 	.short	0x0001
        /*0012*/ 	.short	0x0008
        /*0014*/ 	.byte	0x00, 0xf0, 0x11, 0x00


	//----- nvinfo : EIATTR_KPARAM_INFO
	.align		4
.L_11:
        /*0018*/ 	.byte	0x04, 0x17
        /*001a*/ 	.short	(.L_13 - .L_12)
.L_12:
        /*001c*/ 	.word	0x00000000
        /*0020*/ 	.short	0x0000
        /*0022*/ 	.short	0x0000
        /*0024*/ 	.byte	0x00, 0xf4, 0x21, 0x00


	//----- nvinfo : EIATTR_SPARSE_MMA_MASK
	.align		4
.L_13:
        /*0028*/ 	.byte	0x03, 0x50
        /*002a*/ 	.short	0x0000


	//----- nvinfo : EIATTR_MAXREG_COUNT
	.align		4
        /*002c*/ 	.byte	0x03, 0x1b
        /*002e*/ 	.short	0x00ff


	//----- nvinfo : EIATTR_EXIT_INSTR_OFFSETS
	.align		4
        /*0030*/ 	.byte	0x04, 0x1c
        /*0032*/ 	.short	(.L_15 - .L_14)


	//   ....[0]....
.L_14:
        /*0034*/ 	.word	0x00000100


	//   ....[1]....
        /*0038*/ 	.word	0x00000120


	//----- nvinfo : EIATTR_REQNTID
	.align		4
.L_15:
        /*003c*/ 	.byte	0x04, 0x10
        /*003e*/ 	.short	(.L_17 - .L_16)
.L_16:
        /*0040*/ 	.word	0x00000080
        /*0044*/ 	.word	0x00000001
        /*0048*/ 	.word	0x00000001


	//----- nvinfo : EIATTR_CRS_STACK_SIZE
	.align		4
.L_17:
        /*004c*/ 	.byte	0x04, 0x1e
        /*004e*/ 	.short	(.L_19 - .L_18)
.L_18:
        /*0050*/ 	.word	0x00000000


	//----- nvinfo : EIATTR_CBANK_PARAM_SIZE
	.align		4
.L_19:
        /*0054*/ 	.byte	0x03, 0x19
        /*0056*/ 	.short	0x000c


	//----- nvinfo : EIATTR_PARAM_CBANK
	.align		4
        /*0058*/ 	.byte	0x04, 0x0a
        /*005a*/ 	.short	(.L_21 - .L_20)
	.align		4
.L_20:
        /*005c*/ 	.word	index@(.nv.constant0.triton_poi_fused_leaky_relu_4)
        /*0060*/ 	.short	0x0210
        /*0062*/ 	.short	0x000c


	//----- nvinfo : EIATTR_SW_WAR
	.align		4
.L_21:
        /*0064*/ 	.byte	0x04, 0x36
        /*0066*/ 	.short	(.L_23 - .L_22)
.L_22:
        /*0068*/ 	.word	0x00000008
.L_23:


//--------------------- .nv.callgraph             --------------------------
	.section	.nv.callgraph,"",@"SHT_CUDA_CALLGRAPH"
	.align	4
	.sectionentsize	8
	.align		4
        /*0000*/ 	.word	0x00000000
	.align		4
        /*0004*/ 	.word	0xffffffff
	.align		4
        /*0008*/ 	.word	0x00000000
	.align		4
        /*000c*/ 	.word	0xfffffffe
	.align		4
        /*0010*/ 	.word	0x00000000
	.align		4
        /*0014*/ 	.word	0xfffffffd
	.align		4
        /*0018*/ 	.word	0x00000000
	.align		4
        /*001c*/ 	.word	0xfffffffc


//--------------------- .text.triton_poi_fused_leaky_relu_4 --------------------------
	.section	.text.triton_poi_fused_leaky_relu_4,"ax",@progbits
	.align	128
        .global         triton_poi_fused_leaky_relu_4
        .type           triton_poi_fused_leaky_relu_4,@function
        .size           triton_poi_fused_leaky_relu_4,(.L_x_3 - triton_poi_fused_leaky_relu_4)
        .other          triton_poi_fused_leaky_relu_4,@"STO_CUDA_ENTRY STV_DEFAULT"
triton_poi_fused_leaky_relu_4:
.text.triton_poi_fused_leaky_relu_4:
[----:B------:R-:W0:Y:S02]  /*0000*/  LDC R1, c[0x0][0x28] ;  /* 0x00000a00ff017b82 */ /* 0x000e240000000800 */
[----:B------:R-:W1:Y:S01]  /*0010*/  S2R R0, SR_TID.X ;  /* 0x0000000000007919 */ /* 0x000e620000002100 */
[----:B------:R-:W2:Y:S01]  /*0020*/  LDC.64 R2, c[0x0][0x210] ;  /* 0x00008400ff027b82 */ /* 0x000ea20000000a00 */
[----:B------:R-:W-:Y:S01]  /*0030*/  ULDC.64 UR4, c[0x0][0x208] ;  /* 0x0000820000047ab9 */ /* 0x000fe20000000a00 */
[----:B------:R-:W-:Y:S01]  /*0040*/  BSSY B0, `(.L_x_0) ;  /* 0x0000009000007945 */ /* 0x000fe20003800000 */
[----:B------:R-:W3:Y:S01]  /*0050*/  S2R R5, SR_CTAID.X ;  /* 0x0000000000057919 */ /* 0x000ee20000002500 */
[----:B-1----:R-:W-:-:S05]  /*0060*/  LOP3.LUT R0, R0, 0x7f, RZ, 0xc0, !PT ;  /* 0x0000007f00007812 */ /* 0x002fca00078ec0ff */
[----:B---3--:R-:W-:Y:S01]  /*0070*/  IMAD R5, R5, 0x80, R0 ;  /* 0x0000008005057824 */ /* 0x008fe200078e0200 */
[----:B------:R-:W-:-:S03]  /*0080*/  HFMA2.MMA R0, -RZ, RZ, 0, 0 ;  /* 0x00000000ff007435 */ /* 0x000fc600000001ff */
[C---:B--2---:R-:W-:Y:S01]  /*0090*/  IMAD.WIDE R2, R5.reuse, 0x4, R2 ;  /* 0x0000000405027825 */ /* 0x044fe200078e0202 */
[----:B------:R-:W-:-:S13]  /*00a0*/  ISETP.GE.AND P1, PT, R5, 0x100, PT ;  /* 0x000001000500780c */ /* 0x000fda0003f26270 */
[----:B------:R-:W-:Y:S05]  /*00b0*/  @P1 BRA `(.L_x_1) ;  /* 0x0000000000041947 */ /* 0x000fea0003800000 */
[----:B------:R1:W5:Y:S02]  /*00c0*/  LDG.E R0, desc[UR4][R2.64] ;  /* 0x0000000402007981 */ /* 0x000364000c1e1900 */
.L_x_1:
[----:B------:R-:W-:Y:S05]  /*00d0*/  BSYNC B0 ;  /* 0x0000000000007941 */ /* 0x000fea0003800000 */
.L_x_0:
[----:B-----5:R-:W-:-:S13]  /*00e0*/  FSETP.GT.AND P0, PT, R0, RZ, PT ;  /* 0x000000ff0000720b */ /* 0x020fda0003f04000 */
[----:B------:R-:W-:Y:S01]  /*00f0*/  @!P0 FMUL R0, R0, 0.10000000149011611938 ;  /* 0x3dcccccd00008820 */ /* 0x000fe20000400000 */
[----:B------:R-:W-:Y:S06]  /*0100*/  @P1 EXIT ;  /* 0x000000000000194d */ /* 0x000fec0003800000 */
[----:B------:R-:W-:Y:S01]  /*0110*/  STG.E desc[UR4][R2.64], R0 ;  /* 0x0000000002007986 */ /* 0x000fe2000c101904 */
[----:B------:R-:W-:Y:S05]  /*0120*/  EXIT ;  /* 0x000000000000794d */ /* 0x000fea0003800000 */
.L_x_2:
[----:B------:R-:W-:-:S00]  /*0130*/  BRA `(.L_x_2) ;  /* 0xfffffffc00fc7947 */ /* 0x000fc0000383ffff */
[----:B------:R-:W-:-:S00]  /*0140*/  NOP ;  /* 0x0000000000007918 */ /* 0x000fc00000000000 */
        /* <DEDUP_REMOVED lines=11> */
.L_x_3:


//--------------------- .nv.constant0.triton_poi_fused_leaky_relu_4 --------------------------
	.section	.nv.constant0.triton_poi_fused_leaky_relu_4,"a",@progbits
	.sectionflags	@""
	.align	4
.nv.constant0.triton_poi_fused_leaky_relu_4:
	.zero		540
